//
// Generated by NVIDIA NVVM Compiler
//
// Compiler Build ID: CL-36424714
// Cuda compilation tools, release 13.0, V13.0.88
// Based on NVVM 20.0.0
//

.version 9.0
.target sm_100
.address_size 64

	// .globl	_Z11matmul_wmmaP6__half
// _ZZ11matmul_wmmaP6__halfE4A_sh has been demoted
// _ZZ11matmul_wmmaP6__halfE5id_sh has been demoted

.visible .entry _Z11matmul_wmmaP6__half(
	.param .u64 .ptr .align 1 _Z11matmul_wmmaP6__half_param_0
)
{
	.reg .pred 	%p<5>;
	.reg .b16 	%rs<11>;
	.reg .b32 	%r<35>;
	.reg .b32 	%f<12>;
	.reg .b64 	%rd<5>;
	// demoted variable
	.shared .align 2 .b8 _ZZ11matmul_wmmaP6__halfE4A_sh[512];
	// demoted variable
	.shared .align 2 .b8 _ZZ11matmul_wmmaP6__halfE5id_sh[512];
	ld.param.u64 	%rd1, [_Z11matmul_wmmaP6__half_param_0];
	mov.u32 	%r1, %tid.y;
	mov.u32 	%r3, %tid.x;
	mad.lo.s32 	%r4, %r1, 100, %r3;
	cvt.rn.f32.u32 	%f1, %r4;
	// begin inline asm
	{  cvt.rn.f16.f32 %rs1, %f1;}

	// end inline asm
	shl.b32 	%r5, %r1, 5;
	mov.u32 	%r6, _ZZ11matmul_wmmaP6__halfE4A_sh;
	add.s32 	%r7, %r6, %r5;
	shl.b32 	%r8, %r3, 1;
	add.s32 	%r9, %r7, %r8;
	st.shared.u16 	[%r9], %rs1;
	setp.eq.s32 	%p1, %r1, %r3;
	selp.f32 	%f2, 0f3F800000, 0f00000000, %p1;
	// begin inline asm
	{  cvt.rn.f16.f32 %rs2, %f2;}

	// end inline asm
	mov.u32 	%r10, _ZZ11matmul_wmmaP6__halfE5id_sh;
	add.s32 	%r11, %r10, %r5;
	add.s32 	%r12, %r11, %r8;
	st.shared.u16 	[%r12], %rs2;
	bar.sync 	0;
	setp.gt.u32 	%p2, %r1, 1;
	setp.gt.u32 	%p3, %r3, 15;
	or.pred  	%p4, %p2, %p3;
	@%p4 bra 	$L__BB0_2;
	cvta.to.global.u64 	%rd2, %rd1;
	mov.b32 	%r14, 16;
	wmma.load.a.sync.aligned.row.m16n16k16.shared.f16 	{%r15, %r16, %r17, %r18, %r19, %r20, %r21, %r22}, [%r6], %r14;
	wmma.load.b.sync.aligned.col.m16n16k16.shared.f16 	{%r24, %r25, %r26, %r27, %r28, %r29, %r30, %r31}, [%r10], %r14;
	mov.f32 	%f11, 0f00000000;
	wmma.mma.sync.aligned.row.col.m16n16k16.f32.f32 {%f3, %f4, %f5, %f6, %f7, %f8, %f9, %f10}, {%r15, %r16, %r17, %r18, %r19, %r20, %r21, %r22}, {%r24, %r25, %r26, %r27, %r28, %r29, %r30, %r31}, {%f11, %f11, %f11, %f11, %f11, %f11, %f11, %f11};
	mov.u32 	%r32, %ntid.x;
	mad.lo.s32 	%r33, %r1, %r32, %r3;
	shl.b32 	%r34, %r33, 3;
	mul.wide.u32 	%rd3, %r34, 2;
	add.s64 	%rd4, %rd2, %rd3;
	// begin inline asm
	{  cvt.rn.f16.f32 %rs3, %f3;}

	// end inline asm
	st.global.u16 	[%rd4], %rs3;
	// begin inline asm
	{  cvt.rn.f16.f32 %rs4, %f4;}

	// end inline asm
	st.global.u16 	[%rd4+2], %rs4;
	// begin inline asm
	{  cvt.rn.f16.f32 %rs5, %f5;}

	// end inline asm
	st.global.u16 	[%rd4+4], %rs5;
	// begin inline asm
	{  cvt.rn.f16.f32 %rs6, %f6;}

	// end inline asm
	st.global.u16 	[%rd4+6], %rs6;
	// begin inline asm
	{  cvt.rn.f16.f32 %rs7, %f7;}

	// end inline asm
	st.global.u16 	[%rd4+8], %rs7;
	// begin inline asm
	{  cvt.rn.f16.f32 %rs8, %f8;}

	// end inline asm
	st.global.u16 	[%rd4+10], %rs8;
	// begin inline asm
	{  cvt.rn.f16.f32 %rs9, %f9;}

	// end inline asm
	st.global.u16 	[%rd4+12], %rs9;
	// begin inline asm
	{  cvt.rn.f16.f32 %rs10, %f10;}

	// end inline asm
	st.global.u16 	[%rd4+14], %rs10;
$L__BB0_2:
	ret;

}


// ===== COMPILED SASS (sm_100) =====

	.target	sm_100

	.elftype	@"ET_EXEC"


//--------------------- .note.nv.tkinfo           --------------------------
	.section	.note.nv.tkinfo,"",@"SHT_NOTE"
	.sectionflags	@"SHF_NOTE_NV_TKINFO"
	.tkinfo
        /*0018*/ 	.word	0x00000002
        /*0030*/ 	.string	""
        /*0030*/ 	.string	"ptxas"
        /*0030*/ 	.string	"Cuda compilation tools, release 13.0, V13.0.88"
        /*0030*/ 	.string	"Build cuda_13.0.r13.0/compiler.36424714_0"
        /*0030*/ 	.string	"-arch sm_100 -m 64 "



//--------------------- .note.nv.cuinfo           --------------------------
	.section	.note.nv.cuinfo,"",@"SHT_NOTE"
	.sectionflags	@"SHF_NOTE_NV_CUINFO"
        /*0018*/ 	.short	0x0002
        /*001a*/ 	.short	0x0064
        /*001c*/ 	.short	0x0082
	.zero		2


//--------------------- .nv.info                  --------------------------
	.section	.nv.info,"",@"SHT_CUDA_INFO"
	.align	4


	//----- nvinfo : EIATTR_REGCOUNT
	.align		4
        /*0000*/ 	.byte	0x04, 0x2f
        /*0002*/ 	.short	(.L_1 - .L_0)
	.align		4
.L_0:
        /*0004*/ 	.word	index@(_Z11matmul_wmmaP6__half)
        /*0008*/ 	.word	0x00000016


	//----- nvinfo : EIATTR_FRAME_SIZE
	.align		4
.L_1:
        /*000c*/ 	.byte	0x04, 0x11
        /*000e*/ 	.short	(.L_3 - .L_2)
	.align		4
.L_2:
        /*0010*/ 	.word	index@(_Z11matmul_wmmaP6__half)
        /*0014*/ 	.word	0x00000000


	//----- nvinfo : EIATTR_MIN_STACK_SIZE
	.align		4
.L_3:
        /*0018*/ 	.byte	0x04, 0x12
        /*001a*/ 	.short	(.L_5 - .L_4)
	.align		4
.L_4:
        /*001c*/ 	.word	index@(_Z11matmul_wmmaP6__half)
        /*0020*/ 	.word	0x00000000
.L_5:


//--------------------- .nv.compat                --------------------------
	.section	.nv.compat,"",@"SHT_CUDA_COMPAT_INFO"
	.align	4
        /*0000*/ 	.byte	0x02, 0x09, 0x00, 0x00, 0x02, 0x02, 0x01, 0x00, 0x02, 0x05, 0x05, 0x00, 0x03, 0x07, 0x01, 0x01
        /*0010*/ 	.byte	0x02, 0x03, 0x00, 0x00, 0x02, 0x06, 0x01, 0x00, 0x04, 0x0b, 0x08, 0x00, 0x09, 0x00, 0x00, 0x00
        /*0020*/ 	.byte	0x00, 0x00, 0x00, 0x00


//--------------------- .nv.info._Z11matmul_wmmaP6__half --------------------------
	.section	.nv.info._Z11matmul_wmmaP6__half,"",@"SHT_CUDA_INFO"
	.sectionflags	@""
	.align	4


	//----- nvinfo : EIATTR_CUDA_API_VERSION
	.align		4
        /*0000*/ 	.byte	0x04, 0x37
        /*0002*/ 	.short	(.L_7 - .L_6)
.L_6:
        /*0004*/ 	.word	0x00000082


	//----- nvinfo : EIATTR_KPARAM_INFO
	.align		4
.L_7:
        /*0008*/ 	.byte	0x04, 0x17
        /*000a*/ 	.short	(.L_9 - .L_8)
.L_8:
        /*000c*/ 	.word	0x00000000
        /*0010*/ 	.short	0x0000
        /*0012*/ 	.short	0x0000
        /*0014*/ 	.byte	0x00, 0xf5, 0x21, 0x00


	//----- nvinfo : EIATTR_SPARSE_MMA_MASK
	.align		4
.L_9:
        /*0018*/ 	.byte	0x03, 0x50
        /*001a*/ 	.short	0x0000


	//----- nvinfo : EIATTR_WMMA_USED
	.align		4
        /*001c*/ 	.byte	0x01, 0x2b
	.zero		2


	//----- nvinfo : EIATTR_MAXREG_COUNT
	.align		4
        /*0020*/ 	.byte	0x03, 0x1b
        /*0022*/ 	.short	0x00ff


	//----- nvinfo : EIATTR_NUM_BARRIERS
	.align		4
        /*0024*/ 	.byte	0x02, 0x4c
        /*0026*/ 	.byte	0x01
	.zero		1


	//----- nvinfo : EIATTR_MERCURY_ISA_VERSION
	.align		4
        /*0028*/ 	.byte	0x03, 0x5f
        /*002a*/ 	.short	0x0101


	//----- nvinfo : EIATTR_VRC_CTA_INIT_COUNT
	.align		4
        /*002c*/ 	.byte	0x02, 0x4a
	.zero		1
	.zero		1


	//----- nvinfo : EIATTR_EXIT_INSTR_OFFSETS
	.align		4
        /*0030*/ 	.byte	0x04, 0x1c
        /*0032*/ 	.short	(.L_11 - .L_10)


	//   ....[0]....
.L_10:
        /*0034*/ 	.word	0x00000170


	//   ....[1]....
        /*0038*/ 	.word	0x00000400


	//----- nvinfo : EIATTR_CBANK_PARAM_SIZE
	.align		4
.L_11:
        /*003c*/ 	.byte	0x03, 0x19
        /*003e*/ 	.short	0x0008


	//----- nvinfo : EIATTR_PARAM_CBANK
	.align		4
        /*0040*/ 	.byte	0x04, 0x0a
        /*0042*/ 	.short	(.L_13 - .L_12)
	.align		4
.L_12:
        /*0044*/ 	.word	index@(.nv.constant0._Z11matmul_wmmaP6__half)
        /*0048*/ 	.short	0x0380
        /*004a*/ 	.short	0x0008


	//----- nvinfo : EIATTR_SW_WAR
	.align		4
.L_13:
        /*004c*/ 	.byte	0x04, 0x36
        /*004e*/ 	.short	(.L_15 - .L_14)
.L_14:
        /*0050*/ 	.word	0x00000008
.L_15:


//--------------------- .nv.callgraph             --------------------------
	.section	.nv.callgraph,"",@"SHT_CUDA_CALLGRAPH"
	.align	4
	.sectionentsize	8
	.align		4
        /*0000*/ 	.word	0x00000000
	.align		4
        /*0004*/ 	.word	0xffffffff
	.align		4
        /*0008*/ 	.word	0x00000000
	.align		4
        /*000c*/ 	.word	0xfffffffe
	.align		4
        /*0010*/ 	.word	0x00000000
	.align		4
        /*0014*/ 	.word	0xfffffffd
	.align		4
        /*0018*/ 	.word	0x00000000
	.align		4
        /*001c*/ 	.word	0xfffffffc


//--------------------- .text._Z11matmul_wmmaP6__half --------------------------
	.section	.text._Z11matmul_wmmaP6__half,"ax",@progbits
	.align	128
        .global         _Z11matmul_wmmaP6__half
        .type           _Z11matmul_wmmaP6__half,@function
        .size           _Z11matmul_wmmaP6__half,(.L_x_1 - _Z11matmul_wmmaP6__half)
        .other          _Z11matmul_wmmaP6__half,@"STO_CUDA_ENTRY STV_DEFAULT"
_Z11matmul_wmmaP6__half:
.text._Z11matmul_wmmaP6__half:
[----:B------:R-:W-:Y:S01]  /*0000*/  LDC R1, c[0x0][0x37c] ;  /* 0x0000df00ff017b82 */ /* 0x000fe20000000800 */
[----:B------:R-:W0:Y:S07]  /*0010*/  S2R R3, SR_TID.X ;  /* 0x0000000000037919 */ /* 0x000e2e0000002100 */
[----:B------:R-:W1:Y:S01]  /*0020*/  S2UR UR6, SR_CgaCtaId ;  /* 0x00000000000679c3 */ /* 0x000e620000008800 */
[----:B------:R-:W-:Y:S01]  /*0030*/  UMOV UR4, 0x400 ;  /* 0x0000040000047882 */ /* 0x000fe20000000000 */
[----:B------:R-:W0:Y:S01]  /*0040*/  S2R R0, SR_TID.Y ;  /* 0x0000000000007919 */ /* 0x000e220000002200 */
[----:B------:R-:W-:-:S02]  /*0050*/  UIADD3 UR5, UPT, UPT, UR4, 0x200, URZ ;  /* 0x0000020004057890 */ /* 0x000fc4000fffe0ff */
[----:B-1----:R-:W-:Y:S02]  /*0060*/  ULEA UR4, UR6, UR4, 0x18 ;  /* 0x0000000406047291 */ /* 0x002fe4000f8ec0ff */
[----:B------:R-:W-:Y:S01]  /*0070*/  ULEA UR5, UR6, UR5, 0x18 ;  /* 0x0000000506057291 */ /* 0x000fe2000f8ec0ff */
[C---:B0-----:R-:W-:Y:S01]  /*0080*/  IMAD R2, R0.reuse, 0x64, R3 ;  /* 0x0000006400027824 */ /* 0x041fe200078e0203 */
[C---:B------:R-:W-:Y:S02]  /*0090*/  ISETP.NE.AND P0, PT, R0.reuse, R3, PT ;  /* 0x000000030000720c */ /* 0x040fe40003f05270 */
[C---:B------:R-:W-:Y:S02]  /*00a0*/  LEA R4, R0.reuse, UR4, 0x5 ;  /* 0x0000000400047c11 */ /* 0x040fe4000f8e28ff */
[----:B------:R-:W-:Y:S02]  /*00b0*/  I2FP.F32.U32 R2, R2 ;  /* 0x0000000200027245 */ /* 0x000fe40000201000 */
[----:B------:R-:W-:Y:S01]  /*00c0*/  LEA R6, R0, UR5, 0x5 ;  /* 0x0000000500067c11 */ /* 0x000fe2000f8e28ff */
[----:B------:R-:W-:Y:S01]  /*00d0*/  IMAD R4, R3, 0x2, R4 ;  /* 0x0000000203047824 */ /* 0x000fe200078e0204 */
[----:B------:R-:W-:-:S02]  /*00e0*/  FSEL R5, RZ, 1, P0 ;  /* 0x3f800000ff057808 */ /* 0x000fc40000000000 */
[----:B------:R-:W-:Y:S01]  /*00f0*/  F2FP.F16.F32.PACK_AB R2, RZ, R2 ;  /* 0x00000002ff02723e */ /* 0x000fe200000000ff */
[C---:B------:R-:W-:Y:S01]  /*0100*/  IMAD R6, R3.reuse, 0x2, R6 ;  /* 0x0000000203067824 */ /* 0x040fe200078e0206 */
[----:B------:R-:W-:Y:S02]  /*0110*/  F2FP.F16.F32.PACK_AB R5, RZ, R5 ;  /* 0x00000005ff05723e */ /* 0x000fe400000000ff */
[----:B------:R-:W-:Y:S01]  /*0120*/  ISETP.GT.U32.AND P0, PT, R3, 0xf, PT ;  /* 0x0000000f0300780c */ /* 0x000fe20003f04070 */
[----:B------:R0:W-:Y:S03]  /*0130*/  STS.U16 [R4], R2 ;  /* 0x0000000204007388 */ /* 0x0001e60000000400 */
[----:B------:R-:W-:Y:S01]  /*0140*/  ISETP.GT.U32.OR P0, PT, R0, 0x1, P0 ;  /* 0x000000010000780c */ /* 0x000fe20000704470 */
[----:B------:R0:W-:Y:S01]  /*0150*/  STS.U16 [R6], R5 ;  /* 0x0000000506007388 */ /* 0x0001e20000000400 */
[----:B------:R-:W-:Y:S11]  /*0160*/  BAR.SYNC.DEFER_BLOCKING 0x0 ;  /* 0x0000000000007b1d */ /* 0x000ff60000010000 */
[----:B0-----:R-:W-:Y:S05]  /*0170*/  @P0 EXIT ;  /* 0x000000000000094d */ /* 0x001fea0003800000 */
[----:B------:R-:W0:Y:S01]  /*0180*/  S2R R5, SR_LANEID ;  /* 0x0000000000057919 */ /* 0x000e220000000000 */
[----:B------:R-:W1:Y:S01]  /*0190*/  LDCU UR8, c[0x0][0x360] ;  /* 0x00006c00ff0877ac */ /* 0x000e620008000800 */
[----:B------:R-:W2:Y:S01]  /*01a0*/  LDC.64 R12, c[0x0][0x380] ;  /* 0x0000e000ff0c7b82 */ /* 0x000ea20000000a00 */
[----:B------:R-:W3:Y:S01]  /*01b0*/  LDCU.64 UR6, c[0x0][0x358] ;  /* 0x00006b00ff0677ac */ /* 0x000ee20008000a00 */
[----:B-1----:R-:W-:-:S04]  /*01c0*/  IMAD R0, R0, UR8, R3 ;  /* 0x0000000800007c24 */ /* 0x002fc8000f8e0203 */
[----:B------:R-:W-:-:S04]  /*01d0*/  IMAD.SHL.U32 R3, R0, 0x8, RZ ;  /* 0x0000000800037824 */ /* 0x000fc800078e00ff */
[----:B--2---:R-:W-:Y:S01]  /*01e0*/  IMAD.WIDE.U32 R12, R3, 0x2, R12 ;  /* 0x00000002030c7825 */ /* 0x004fe200078e000c */
[--C-:B0-----:R-:W-:Y:S02]  /*01f0*/  SHF.R.U32.HI R2, RZ, 0x3, R5.reuse ;  /* 0x00000003ff027819 */ /* 0x101fe40000011605 */
[----:B------:R-:W-:Y:S02]  /*0200*/  LOP3.LUT R4, R5, 0x7, RZ, 0xc0, !PT ;  /* 0x0000000705047812 */ /* 0x000fe400078ec0ff */
[----:B------:R-:W-:Y:S01]  /*0210*/  SHF.R.U32.HI R5, RZ, 0x4, R5 ;  /* 0x00000004ff057819 */ /* 0x000fe20000011605 */
[C---:B------:R-:W-:Y:S02]  /*0220*/  IMAD.SHL.U32 R9, R2.reuse, 0x8, RZ ;  /* 0x0000000802097824 */ /* 0x040fe400078e00ff */
[----:B------:R-:W-:Y:S02]  /*0230*/  IMAD.SHL.U32 R2, R2, 0x8, RZ ;  /* 0x0000000802027824 */ /* 0x000fe400078e00ff */
[--C-:B------:R-:W-:Y:S01]  /*0240*/  IMAD R7, R5, 0x8, R4.reuse ;  /* 0x0000000805077824 */ /* 0x100fe200078e0204 */
[----:B------:R-:W-:Y:S01]  /*0250*/  LOP3.LUT R4, R9, 0x8, R4, 0xe2, !PT ;  /* 0x0000000809047812 */ /* 0x000fe200078ee204 */
[----:B------:R-:W-:Y:S01]  /*0260*/  IMAD.SHL.U32 R5, R5, 0x8, RZ ;  /* 0x0000000805057824 */ /* 0x000fe200078e00ff */
[----:B------:R-:W-:-:S03]  /*0270*/  LOP3.LUT R2, R2, 0x8, RZ, 0xe2, !PT ;  /* 0x0000000802027812 */ /* 0x000fc600078ee2ff */
[----:B------:R-:W-:Y:S02]  /*0280*/  IMAD R4, R4, 0x10, R5 ;  /* 0x0000001004047824 */ /* 0x000fe400078e0205 */
[----:B------:R-:W-:-:S03]  /*0290*/  IMAD R2, R7, 0x10, R2 ;  /* 0x0000001007027824 */ /* 0x000fc600078e0202 */
[----:B------:R-:W-:Y:S02]  /*02a0*/  LEA R14, R4, UR4, 0x1 ;  /* 0x00000004040e7c11 */ /* 0x000fe4000f8e08ff */
[----:B------:R-:W-:-:S03]  /*02b0*/  LEA R2, R2, UR5, 0x1 ;  /* 0x0000000502027c11 */ /* 0x000fc6000f8e08ff */
[----:B------:R-:W-:Y:S04]  /*02c0*/  LDSM.16.M88.4 R8, [R14] ;  /* 0x000000000e08783b */ /* 0x000fe80000000200 */
[----:B------:R-:W0:Y:S02]  /*02d0*/  LDSM.16.M88.4 R16, [R2] ;  /* 0x000000000210783b */ /* 0x000e240000000200 */
[C---:B0-----:R-:W-:Y:S08]  /*02e0*/  HMMA.16816.F32 R4, R8.reuse, R16, RZ ;  /* 0x000000100804723c */ /* 0x041ff000000018ff */
[----:B------:R-:W-:Y:S11]  /*02f0*/  HMMA.16816.F32 R8, R8, R18, RZ ;  /* 0x000000120808723c */ /* 0x000ff600000018ff */
[----:B------:R-:W-:-:S02]  /*0300*/  F2FP.F16.F32.PACK_AB R4, R5, R4 ;  /* 0x000000040504723e */ /* 0x000fc400000000ff */
[----:B------:R-:W-:Y:S02]  /*0310*/  F2FP.F16.F32.PACK_AB R6, R7, R6 ;  /* 0x000000060706723e */ /* 0x000fe400000000ff */
[----:B------:R-:W-:Y:S01]  /*0320*/  PRMT R0, R4, 0x7632, R0 ;  /* 0x0000763204007816 */ /* 0x000fe20000000000 */
[----:B---3--:R-:W-:Y:S01]  /*0330*/  STG.E.U16 desc[UR6][R12.64], R4 ;  /* 0x000000040c007986 */ /* 0x008fe2000c101506 */
[----:B------:R-:W-:Y:S02]  /*0340*/  PRMT R2, R6, 0x7632, R2 ;  /* 0x0000763206027816 */ /* 0x000fe40000000002 */
[----:B------:R-:W-:Y:S01]  /*0350*/  F2FP.F16.F32.PACK_AB R10, R11, R10 ;  /* 0x0000000a0b0a723e */ /* 0x000fe200000000ff */
[----:B------:R-:W-:Y:S01]  /*0360*/  STG.E.U16 desc[UR6][R12.64+0x2], R0 ;  /* 0x000002000c007986 */ /* 0x000fe2000c101506 */
[----:B------:R-:W-:Y:S02]  /*0370*/  F2FP.F16.F32.PACK_AB R8, R9, R8 ;  /* 0x000000080908723e */ /* 0x000fe400000000ff */
[----:B------:R-:W-:Y:S01]  /*0380*/  PRMT R5, R10, 0x7632, R5 ;  /* 0x000076320a057816 */ /* 0x000fe20000000005 */
[----:B------:R-:W-:Y:S01]  /*0390*/  STG.E.U16 desc[UR6][R12.64+0x4], R6 ;  /* 0x000004060c007986 */ /* 0x000fe2000c101506 */
[----:B------:R-:W-:-:S03]  /*03a0*/  PRMT R3, R8, 0x7632, R3 ;  /* 0x0000763208037816 */ /* 0x000fc60000000003 */
[----:B------:R-:W-:Y:S04]  /*03b0*/  STG.E.U16 desc[UR6][R12.64+0x6], R2 ;  /* 0x000006020c007986 */ /* 0x000fe8000c101506 */
[----:B------:R-:W-:Y:S04]  /*03c0*/  STG.E.U16 desc[UR6][R12.64+0x8], R8 ;  /* 0x000008080c007986 */ /* 0x000fe8000c101506 */
[----:B------:R-:W-:Y:S04]  /*03d0*/  STG.E.U16 desc[UR6][R12.64+0xa], R3 ;  /* 0x00000a030c007986 */ /* 0x000fe8000c101506 */
[----:B------:R-:W-:Y:S04]  /*03e0*/  STG.E.U16 desc[UR6][R12.64+0xc], R10 ;  /* 0x00000c0a0c007986 */ /* 0x000fe8000c101506 */
[----:B------:R-:W-:Y:S01]  /*03f0*/  STG.E.U16 desc[UR6][R12.64+0xe], R5 ;  /* 0x00000e050c007986 */ /* 0x000fe2000c101506 */
[----:B------:R-:W-:Y:S05]  /*0400*/  EXIT ;  /* 0x000000000000794d */ /* 0x000fea0003800000 */
.L_x_0:
[----:B------:R-:W-:-:S00]  /*0410*/  BRA `(.L_x_0) ;  /* 0xfffffffc00fc7947 */ /* 0x000fc0000383ffff */
[----:B------:R-:W-:-:S00]  /*0420*/  NOP ;  /* 0x0000000000007918 */ /* 0x000fc00000000000 */
        /* <DEDUP_REMOVED lines=13> */
.L_x_1:


//--------------------- .nv.shared._Z11matmul_wmmaP6__half --------------------------
	.section	.nv.shared._Z11matmul_wmmaP6__half,"aw",@nobits
	.sectionflags	@""
	.align	2
.nv.shared._Z11matmul_wmmaP6__half:
	.zero		2048


//--------------------- .nv.shared.reserved.0     --------------------------
	.section	.nv.shared.reserved.0,"aw",@nobits
	.weak		__nv_reservedSMEM_offset_0_alias
	.size		__nv_reservedSMEM_offset_0_alias, 0, 64
	.other		__nv_reservedSMEM_offset_0_alias,@"STO_CUDA_RESERVED_SHARED STV_DEFAULT"
__nv_reservedSMEM_offset_0_alias:
	.zero		0
	.zero		64


//--------------------- .nv.constant0._Z11matmul_wmmaP6__half --------------------------
	.section	.nv.constant0._Z11matmul_wmmaP6__half,"a",@progbits
	.sectionflags	@""
	.align	4
.nv.constant0._Z11matmul_wmmaP6__half:
	.zero		904


//--------------------- SYMBOLS --------------------------

	.type		.nv.reservedSmem.offset0,@object
	.size		.nv.reservedSmem.offset0,0x4
	.type		.nv.reservedSmem.cap,@object
	.size		.nv.reservedSmem.cap,0x4
